	.headerflags	@"EF_CUDA_TEXMODE_UNIFIED EF_CUDA_64BIT_ADDRESS EF_CUDA_ACCELERATORS EF_CUDA_SM90 EF_CUDA_VIRTUAL_SM(EF_CUDA_SM90)"
	.elftype	@"ET_EXEC"


//--------------------- .nv.info                  --------------------------
	.section	.nv.info,"",@"SHT_CUDA_INFO"
	.align	4


	//----- nvinfo : EIATTR_REGCOUNT
	.align		4
        /*0000*/ 	.byte	0x04, 0x2f
        /*0002*/ 	.short	(.L_1 - .L_0)
	.align		4
.L_0:
        /*0004*/ 	.word	index@(triton_poi_fused__to_copy_add_arange_mul_30)
        /*0008*/ 	.word	0x0000000a


	//----- nvinfo : EIATTR_MIN_STACK_SIZE
	.align		4
.L_1:
        /*000c*/ 	.byte	0x04, 0x12
        /*000e*/ 	.short	(.L_3 - .L_2)
	.align		4
.L_2:
        /*0010*/ 	.word	index@(triton_poi_fused__to_copy_add_arange_mul_30)
        /*0014*/ 	.word	0x00000000


	//----- nvinfo : EIATTR_FRAME_SIZE
	.align		4
.L_3:
        /*0018*/ 	.byte	0x04, 0x11
        /*001a*/ 	.short	(.L_5 - .L_4)
	.align		4
.L_4:
        /*001c*/ 	.word	index@(triton_poi_fused__to_copy_add_arange_mul_30)
        /*0020*/ 	.word	0x00000000


	//----- nvinfo : EIATTR_MIN_STACK_SIZE
	.align		4
.L_5:
        /*0024*/ 	.byte	0x04, 0x12
        /*0026*/ 	.short	(.L_7 - .L_6)
	.align		4
.L_6:
        /*0028*/ 	.word	index@(triton_poi_fused__to_copy_add_arange_mul_30)
        /*002c*/ 	.word	0x00000000
.L_7:


//--------------------- .nv.info.triton_poi_fused__to_copy_add_arange_mul_30 --------------------------
	.section	.nv.info.triton_poi_fused__to_copy_add_arange_mul_30,"",@"SHT_CUDA_INFO"
	.sectionflags	@""
	.align	4


	//----- nvinfo : EIATTR_CUDA_API_VERSION
	.align		4
        /*0000*/ 	.byte	0x04, 0x37
        /*0002*/ 	.short	(.L_9 - .L_8)
.L_8:
        /*0004*/ 	.word	0x0000007c


	//----- nvinfo : EIATTR_KPARAM_INFO
	.align		4
.L_9:
        /*0008*/ 	.byte	0x04, 0x17
        /*000a*/ 	.short	(.L_11 - .L_10)
.L_10:
        /*000c*/ 	.word	0x00000000
        /*0010*/ 	.short	0x0001
        /*0012*/ 	.short	0x0008
        /*0014*/ 	.byte	0x00, 0xf0, 0x11, 0x00


	//----- nvinfo : EIATTR_KPARAM_INFO
	.align		4
.L_11:
        /*0018*/ 	.byte	0x04, 0x17
        /*001a*/ 	.short	(.L_13 - .L_12)
.L_12:
        /*001c*/ 	.word	0x00000000
        /*0020*/ 	.short	0x0000
        /*0022*/ 	.short	0x0000
        /*0024*/ 	.byte	0x00, 0xf4, 0x21, 0x00


	//----- nvinfo : EIATTR_SPARSE_MMA_MASK
	.align		4
.L_13:
        /*0028*/ 	.byte	0x03, 0x50
        /*002a*/ 	.short	0x0000


	//----- nvinfo : EIATTR_MAXREG_COUNT
	.align		4
        /*002c*/ 	.byte	0x03, 0x1b
        /*002e*/ 	.short	0x00ff


	//----- nvinfo : EIATTR_EXIT_INSTR_OFFSETS
	.align		4
        /*0030*/ 	.byte	0x04, 0x1c
        /*0032*/ 	.short	(.L_15 - .L_14)


	//   ....[0]....
.L_14:
        /*0034*/ 	.word	0x00000120


	//   ....[1]....
        /*0038*/ 	.word	0x00000150


	//----- nvinfo : EIATTR_REQNTID
	.align		4
.L_15:
        /*003c*/ 	.byte	0x04, 0x10
        /*003e*/ 	.short	(.L_17 - .L_16)
.L_16:
        /*0040*/ 	.word	0x00000020
        /*0044*/ 	.word	0x00000001
        /*0048*/ 	.word	0x00000001


	//----- nvinfo : EIATTR_CBANK_PARAM_SIZE
	.align		4
.L_17:
        /*004c*/ 	.byte	0x03, 0x19
        /*004e*/ 	.short	0x000c


	//----- nvinfo : EIATTR_PARAM_CBANK
	.align		4
        /*0050*/ 	.byte	0x04, 0x0a
        /*0052*/ 	.short	(.L_19 - .L_18)
	.align		4
.L_18:
        /*0054*/ 	.word	index@(.nv.constant0.triton_poi_fused__to_copy_add_arange_mul_30)
        /*0058*/ 	.short	0x0210
        /*005a*/ 	.short	0x000c


	//----- nvinfo : EIATTR_SW_WAR
	.align		4
.L_19:
        /*005c*/ 	.byte	0x04, 0x36
        /*005e*/ 	.short	(.L_21 - .L_20)
.L_20:
        /*0060*/ 	.word	0x00000008
.L_21:


//--------------------- .nv.callgraph             --------------------------
	.section	.nv.callgraph,"",@"SHT_CUDA_CALLGRAPH"
	.align	4
	.sectionentsize	8
	.align		4
        /*0000*/ 	.word	0x00000000
	.align		4
        /*0004*/ 	.word	0xffffffff
	.align		4
        /*0008*/ 	.word	0x00000000
	.align		4
        /*000c*/ 	.word	0xfffffffe
	.align		4
        /*0010*/ 	.word	0x00000000
	.align		4
        /*0014*/ 	.word	0xfffffffd
	.align		4
        /*0018*/ 	.word	0x00000000
	.align		4
        /*001c*/ 	.word	0xfffffffc


//--------------------- .text.triton_poi_fused__to_copy_add_arange_mul_30 --------------------------
	.section	.text.triton_poi_fused__to_copy_add_arange_mul_30,"ax",@progbits
	.align	128
        .global         triton_poi_fused__to_copy_add_arange_mul_30
        .type           triton_poi_fused__to_copy_add_arange_mul_30,@function
        .size           triton_poi_fused__to_copy_add_arange_mul_30,(.L_x_1 - triton_poi_fused__to_copy_add_arange_mul_30)
        .other          triton_poi_fused__to_copy_add_arange_mul_30,@"STO_CUDA_ENTRY STV_DEFAULT"
triton_poi_fused__to_copy_add_arange_mul_30:
.text.triton_poi_fused__to_copy_add_arange_mul_30:
[----:B------:R-:W0:Y:S02]  /*0000*/  LDC R1, c[0x0][0x28] ;  /* 0x00000a00ff017b82 */ /* 0x000e240000000800 */
[----:B------:R-:W1:Y:S01]  /*0010*/  S2R R0, SR_TID.X ;  /* 0x0000000000007919 */ /* 0x000e620000002100 */
[----:B------:R-:W2:Y:S01]  /*0020*/  LDC.64 R2, c[0x0][0x210] ;  /* 0x00008400ff027b82 */ /* 0x000ea20000000a00 */
[----:B------:R-:W3:Y:S01]  /*0030*/  S2R R5, SR_CTAID.X ;  /* 0x0000000000057919 */ /* 0x000ee20000002500 */
[----:B-1----:R-:W-:-:S05]  /*0040*/  IMAD.SHL.U32 R0, R0, 0x2, RZ ;  /* 0x0000000200007824 */ /* 0x002fca00078e00ff */
[----:B------:R-:W-:-:S05]  /*0050*/  LOP3.LUT R0, R0, 0x3e, RZ, 0xc0, !PT ;  /* 0x0000003e00007812 */ /* 0x000fca00078ec0ff */
[----:B---3--:R-:W-:-:S04]  /*0060*/  IMAD R5, R5, 0x40, R0 ;  /* 0x0000004005057824 */ /* 0x008fc800078e0200 */
[C---:B------:R-:W-:Y:S01]  /*0070*/  VIADD R0, R5.reuse, 0x1 ;  /* 0x0000000105007836 */ /* 0x040fe20000000000 */
[----:B------:R-:W-:Y:S01]  /*0080*/  I2FP.F32.S32 R4, R5 ;  /* 0x0000000500047245 */ /* 0x000fe20000201400 */
[C---:B--2---:R-:W-:Y:S01]  /*0090*/  IMAD.WIDE R2, R5.reuse, 0x8, R2 ;  /* 0x0000000805027825 */ /* 0x044fe200078e0202 */
[----:B------:R-:W-:Y:S02]  /*00a0*/  ISETP.GE.AND P0, PT, R5, 0x40, PT ;  /* 0x000000400500780c */ /* 0x000fe40003f06270 */
[----:B------:R-:W-:Y:S01]  /*00b0*/  I2FP.F32.S32 R0, R0 ;  /* 0x0000000000007245 */ /* 0x000fe20000201400 */
[----:B------:R-:W-:-:S04]  /*00c0*/  FMUL R4, R4, 0.5 ;  /* 0x3f00000004047820 */ /* 0x000fc80000400000 */
[----:B------:R-:W-:Y:S02]  /*00d0*/  FMUL R0, R0, 0.5 ;  /* 0x3f00000000007820 */ /* 0x000fe40000400000 */
[----:B------:R-:W1:Y:S08]  /*00e0*/  F2I.TRUNC.NTZ R4, R4 ;  /* 0x0000000400047305 */ /* 0x000e70000020f100 */
[----:B------:R-:W2:Y:S01]  /*00f0*/  F2I.TRUNC.NTZ R6, R0 ;  /* 0x0000000000067305 */ /* 0x000ea2000020f100 */
[----:B-1----:R-:W-:-:S02]  /*0100*/  SHF.R.S32.HI R5, RZ, 0x1f, R4 ;  /* 0x0000001fff057819 */ /* 0x002fc40000011404 */
[----:B--2---:R-:W-:Y:S01]  /*0110*/  SHF.R.S32.HI R7, RZ, 0x1f, R6 ;  /* 0x0000001fff077819 */ /* 0x004fe20000011406 */
[----:B------:R-:W-:Y:S06]  /*0120*/  @P0 EXIT ;  /* 0x000000000000094d */ /* 0x000fec0003800000 */
[----:B------:R-:W-:Y:S02]  /*0130*/  ULDC.64 UR4, c[0x0][0x208] ;  /* 0x0000820000047ab9 */ /* 0x000fe40000000a00 */
[----:B------:R-:W-:Y:S01]  /*0140*/  STG.E.128 desc[UR4][R2.64], R4 ;  /* 0x0000000402007986 */ /* 0x000fe2000c101d04 */
[----:B------:R-:W-:Y:S05]  /*0150*/  EXIT ;  /* 0x000000000000794d */ /* 0x000fea0003800000 */
.L_x_0:
[----:B------:R-:W-:-:S00]  /*0160*/  BRA `(.L_x_0) ;  /* 0xfffffffc00fc7947 */ /* 0x000fc0000383ffff */
[----:B------:R-:W-:-:S00]  /*0170*/  NOP ;  /* 0x0000000000007918 */ /* 0x000fc00000000000 */
        /* <DEDUP_REMOVED lines=8> */
.L_x_1:


//--------------------- .nv.constant0.triton_poi_fused__to_copy_add_arange_mul_30 --------------------------
	.section	.nv.constant0.triton_poi_fused__to_copy_add_arange_mul_30,"a",@progbits
	.sectionflags	@""
	.align	4
.nv.constant0.triton_poi_fused__to_copy_add_arange_mul_30:
	.zero		540
